//
// Generated by NVIDIA NVVM Compiler
//
// Compiler Build ID: CL-36424714
// Cuda compilation tools, release 13.0, V13.0.88
// Based on NVVM 20.0.0
//

.version 9.0
.target sm_100
.address_size 64

	// .globl	_Z9g_do_mathPfS_S_ii

.visible .entry _Z9g_do_mathPfS_S_ii(
	.param .u64 .ptr .align 1 _Z9g_do_mathPfS_S_ii_param_0,
	.param .u64 .ptr .align 1 _Z9g_do_mathPfS_S_ii_param_1,
	.param .u64 .ptr .align 1 _Z9g_do_mathPfS_S_ii_param_2,
	.param .u32 _Z9g_do_mathPfS_S_ii_param_3,
	.param .u32 _Z9g_do_mathPfS_S_ii_param_4
)
{
	.reg .pred 	%p<10>;
	.reg .b32 	%r<19>;
	.reg .b32 	%f<76>;
	.reg .b64 	%rd<13>;
	.reg .b64 	%fd<90>;

	ld.param.u64 	%rd6, [_Z9g_do_mathPfS_S_ii_param_0];
	ld.param.u64 	%rd7, [_Z9g_do_mathPfS_S_ii_param_1];
	ld.param.u64 	%rd8, [_Z9g_do_mathPfS_S_ii_param_2];
	ld.param.u32 	%r6, [_Z9g_do_mathPfS_S_ii_param_3];
	ld.param.u32 	%r7, [_Z9g_do_mathPfS_S_ii_param_4];
	setp.lt.s32 	%p1, %r6, 1;
	@%p1 bra 	$L__BB0_12;
	cvta.to.global.u64 	%rd1, %rd8;
	cvta.to.global.u64 	%rd9, %rd6;
	cvta.to.global.u64 	%rd10, %rd7;
	mul.wide.s32 	%rd11, %r7, 4;
	add.s64 	%rd2, %rd1, %rd11;
	mov.u32 	%r8, %tid.x;
	mov.u32 	%r9, %ctaid.x;
	shl.b32 	%r10, %r9, 5;
	add.s32 	%r11, %r10, %r8;
	mul.wide.s32 	%rd12, %r11, 4;
	add.s64 	%rd3, %rd9, %rd12;
	add.s64 	%rd4, %rd10, %rd12;
	add.s64 	%rd5, %rd1, %rd12;
	and.b32  	%r1, %r6, 7;
	setp.lt.u32 	%p2, %r6, 8;
	@%p2 bra 	$L__BB0_4;
	and.b32  	%r12, %r6, 2147483640;
	neg.s32 	%r18, %r12;
$L__BB0_3:
	.pragma "nounroll";
	mov.b32 	%r13, 0;
	st.global.u32 	[%rd2], %r13;
	st.global.u32 	[%rd1+4], %r13;
	ld.global.f32 	%f1, [%rd3];
	cvt.f64.f32 	%fd1, %f1;
	add.f64 	%fd2, %fd1, %fd1;
	ld.global.f32 	%f2, [%rd4];
	cvt.f64.f32 	%fd3, %f2;
	sub.f64 	%fd4, %fd2, %fd3;
	mul.f64 	%fd5, %fd1, 0d3FC70A3D70A3D70A;
	sub.f64 	%fd6, %fd4, %fd5;
	cvt.rn.f32.f64 	%f3, %fd6;
	st.global.f32 	[%rd5], %f3;
	ld.global.f32 	%f4, [%rd3];
	st.global.f32 	[%rd4], %f4;
	ld.global.f32 	%f5, [%rd5];
	st.global.f32 	[%rd3], %f5;
	st.global.u32 	[%rd2], %r13;
	st.global.u32 	[%rd1+4], %r13;
	ld.global.f32 	%f6, [%rd3];
	cvt.f64.f32 	%fd7, %f6;
	add.f64 	%fd8, %fd7, %fd7;
	ld.global.f32 	%f7, [%rd4];
	cvt.f64.f32 	%fd9, %f7;
	sub.f64 	%fd10, %fd8, %fd9;
	mul.f64 	%fd11, %fd7, 0d3FC70A3D70A3D70A;
	sub.f64 	%fd12, %fd10, %fd11;
	cvt.rn.f32.f64 	%f8, %fd12;
	st.global.f32 	[%rd5], %f8;
	ld.global.f32 	%f9, [%rd3];
	st.global.f32 	[%rd4], %f9;
	ld.global.f32 	%f10, [%rd5];
	st.global.f32 	[%rd3], %f10;
	st.global.u32 	[%rd2], %r13;
	st.global.u32 	[%rd1+4], %r13;
	ld.global.f32 	%f11, [%rd3];
	cvt.f64.f32 	%fd13, %f11;
	add.f64 	%fd14, %fd13, %fd13;
	ld.global.f32 	%f12, [%rd4];
	cvt.f64.f32 	%fd15, %f12;
	sub.f64 	%fd16, %fd14, %fd15;
	mul.f64 	%fd17, %fd13, 0d3FC70A3D70A3D70A;
	sub.f64 	%fd18, %fd16, %fd17;
	cvt.rn.f32.f64 	%f13, %fd18;
	st.global.f32 	[%rd5], %f13;
	ld.global.f32 	%f14, [%rd3];
	st.global.f32 	[%rd4], %f14;
	ld.global.f32 	%f15, [%rd5];
	st.global.f32 	[%rd3], %f15;
	st.global.u32 	[%rd2], %r13;
	st.global.u32 	[%rd1+4], %r13;
	ld.global.f32 	%f16, [%rd3];
	cvt.f64.f32 	%fd19, %f16;
	add.f64 	%fd20, %fd19, %fd19;
	ld.global.f32 	%f17, [%rd4];
	cvt.f64.f32 	%fd21, %f17;
	sub.f64 	%fd22, %fd20, %fd21;
	mul.f64 	%fd23, %fd19, 0d3FC70A3D70A3D70A;
	sub.f64 	%fd24, %fd22, %fd23;
	cvt.rn.f32.f64 	%f18, %fd24;
	st.global.f32 	[%rd5], %f18;
	ld.global.f32 	%f19, [%rd3];
	st.global.f32 	[%rd4], %f19;
	ld.global.f32 	%f20, [%rd5];
	st.global.f32 	[%rd3], %f20;
	st.global.u32 	[%rd2], %r13;
	st.global.u32 	[%rd1+4], %r13;
	ld.global.f32 	%f21, [%rd3];
	cvt.f64.f32 	%fd25, %f21;
	add.f64 	%fd26, %fd25, %fd25;
	ld.global.f32 	%f22, [%rd4];
	cvt.f64.f32 	%fd27, %f22;
	sub.f64 	%fd28, %fd26, %fd27;
	mul.f64 	%fd29, %fd25, 0d3FC70A3D70A3D70A;
	sub.f64 	%fd30, %fd28, %fd29;
	cvt.rn.f32.f64 	%f23, %fd30;
	st.global.f32 	[%rd5], %f23;
	ld.global.f32 	%f24, [%rd3];
	st.global.f32 	[%rd4], %f24;
	ld.global.f32 	%f25, [%rd5];
	st.global.f32 	[%rd3], %f25;
	st.global.u32 	[%rd2], %r13;
	st.global.u32 	[%rd1+4], %r13;
	ld.global.f32 	%f26, [%rd3];
	cvt.f64.f32 	%fd31, %f26;
	add.f64 	%fd32, %fd31, %fd31;
	ld.global.f32 	%f27, [%rd4];
	cvt.f64.f32 	%fd33, %f27;
	sub.f64 	%fd34, %fd32, %fd33;
	mul.f64 	%fd35, %fd31, 0d3FC70A3D70A3D70A;
	sub.f64 	%fd36, %fd34, %fd35;
	cvt.rn.f32.f64 	%f28, %fd36;
	st.global.f32 	[%rd5], %f28;
	ld.global.f32 	%f29, [%rd3];
	st.global.f32 	[%rd4], %f29;
	ld.global.f32 	%f30, [%rd5];
	st.global.f32 	[%rd3], %f30;
	st.global.u32 	[%rd2], %r13;
	st.global.u32 	[%rd1+4], %r13;
	ld.global.f32 	%f31, [%rd3];
	cvt.f64.f32 	%fd37, %f31;
	add.f64 	%fd38, %fd37, %fd37;
	ld.global.f32 	%f32, [%rd4];
	cvt.f64.f32 	%fd39, %f32;
	sub.f64 	%fd40, %fd38, %fd39;
	mul.f64 	%fd41, %fd37, 0d3FC70A3D70A3D70A;
	sub.f64 	%fd42, %fd40, %fd41;
	cvt.rn.f32.f64 	%f33, %fd42;
	st.global.f32 	[%rd5], %f33;
	ld.global.f32 	%f34, [%rd3];
	st.global.f32 	[%rd4], %f34;
	ld.global.f32 	%f35, [%rd5];
	st.global.f32 	[%rd3], %f35;
	st.global.u32 	[%rd2], %r13;
	st.global.u32 	[%rd1+4], %r13;
	ld.global.f32 	%f36, [%rd3];
	cvt.f64.f32 	%fd43, %f36;
	add.f64 	%fd44, %fd43, %fd43;
	ld.global.f32 	%f37, [%rd4];
	cvt.f64.f32 	%fd45, %f37;
	sub.f64 	%fd46, %fd44, %fd45;
	mul.f64 	%fd47, %fd43, 0d3FC70A3D70A3D70A;
	sub.f64 	%fd48, %fd46, %fd47;
	cvt.rn.f32.f64 	%f38, %fd48;
	st.global.f32 	[%rd5], %f38;
	ld.global.f32 	%f39, [%rd3];
	st.global.f32 	[%rd4], %f39;
	ld.global.f32 	%f40, [%rd5];
	st.global.f32 	[%rd3], %f40;
	add.s32 	%r18, %r18, 8;
	setp.ne.s32 	%p3, %r18, 0;
	@%p3 bra 	$L__BB0_3;
$L__BB0_4:
	setp.eq.s32 	%p4, %r1, 0;
	@%p4 bra 	$L__BB0_12;
	and.b32  	%r5, %r6, 3;
	setp.lt.u32 	%p5, %r1, 4;
	@%p5 bra 	$L__BB0_7;
	mov.b32 	%r14, 0;
	st.global.u32 	[%rd2], %r14;
	st.global.u32 	[%rd1+4], %r14;
	ld.global.f32 	%f41, [%rd3];
	cvt.f64.f32 	%fd49, %f41;
	add.f64 	%fd50, %fd49, %fd49;
	ld.global.f32 	%f42, [%rd4];
	cvt.f64.f32 	%fd51, %f42;
	sub.f64 	%fd52, %fd50, %fd51;
	mul.f64 	%fd53, %fd49, 0d3FC70A3D70A3D70A;
	sub.f64 	%fd54, %fd52, %fd53;
	cvt.rn.f32.f64 	%f43, %fd54;
	st.global.f32 	[%rd5], %f43;
	ld.global.f32 	%f44, [%rd3];
	st.global.f32 	[%rd4], %f44;
	ld.global.f32 	%f45, [%rd5];
	st.global.f32 	[%rd3], %f45;
	st.global.u32 	[%rd2], %r14;
	st.global.u32 	[%rd1+4], %r14;
	ld.global.f32 	%f46, [%rd3];
	cvt.f64.f32 	%fd55, %f46;
	add.f64 	%fd56, %fd55, %fd55;
	ld.global.f32 	%f47, [%rd4];
	cvt.f64.f32 	%fd57, %f47;
	sub.f64 	%fd58, %fd56, %fd57;
	mul.f64 	%fd59, %fd55, 0d3FC70A3D70A3D70A;
	sub.f64 	%fd60, %fd58, %fd59;
	cvt.rn.f32.f64 	%f48, %fd60;
	st.global.f32 	[%rd5], %f48;
	ld.global.f32 	%f49, [%rd3];
	st.global.f32 	[%rd4], %f49;
	ld.global.f32 	%f50, [%rd5];
	st.global.f32 	[%rd3], %f50;
	st.global.u32 	[%rd2], %r14;
	st.global.u32 	[%rd1+4], %r14;
	ld.global.f32 	%f51, [%rd3];
	cvt.f64.f32 	%fd61, %f51;
	add.f64 	%fd62, %fd61, %fd61;
	ld.global.f32 	%f52, [%rd4];
	cvt.f64.f32 	%fd63, %f52;
	sub.f64 	%fd64, %fd62, %fd63;
	mul.f64 	%fd65, %fd61, 0d3FC70A3D70A3D70A;
	sub.f64 	%fd66, %fd64, %fd65;
	cvt.rn.f32.f64 	%f53, %fd66;
	st.global.f32 	[%rd5], %f53;
	ld.global.f32 	%f54, [%rd3];
	st.global.f32 	[%rd4], %f54;
	ld.global.f32 	%f55, [%rd5];
	st.global.f32 	[%rd3], %f55;
	st.global.u32 	[%rd2], %r14;
	st.global.u32 	[%rd1+4], %r14;
	ld.global.f32 	%f56, [%rd3];
	cvt.f64.f32 	%fd67, %f56;
	add.f64 	%fd68, %fd67, %fd67;
	ld.global.f32 	%f57, [%rd4];
	cvt.f64.f32 	%fd69, %f57;
	sub.f64 	%fd70, %fd68, %fd69;
	mul.f64 	%fd71, %fd67, 0d3FC70A3D70A3D70A;
	sub.f64 	%fd72, %fd70, %fd71;
	cvt.rn.f32.f64 	%f58, %fd72;
	st.global.f32 	[%rd5], %f58;
	ld.global.f32 	%f59, [%rd3];
	st.global.f32 	[%rd4], %f59;
	ld.global.f32 	%f60, [%rd5];
	st.global.f32 	[%rd3], %f60;
$L__BB0_7:
	setp.eq.s32 	%p6, %r5, 0;
	@%p6 bra 	$L__BB0_12;
	setp.eq.s32 	%p7, %r5, 1;
	@%p7 bra 	$L__BB0_10;
	mov.b32 	%r15, 0;
	st.global.u32 	[%rd2], %r15;
	st.global.u32 	[%rd1+4], %r15;
	ld.global.f32 	%f61, [%rd3];
	cvt.f64.f32 	%fd73, %f61;
	add.f64 	%fd74, %fd73, %fd73;
	ld.global.f32 	%f62, [%rd4];
	cvt.f64.f32 	%fd75, %f62;
	sub.f64 	%fd76, %fd74, %fd75;
	mul.f64 	%fd77, %fd73, 0d3FC70A3D70A3D70A;
	sub.f64 	%fd78, %fd76, %fd77;
	cvt.rn.f32.f64 	%f63, %fd78;
	st.global.f32 	[%rd5], %f63;
	ld.global.f32 	%f64, [%rd3];
	st.global.f32 	[%rd4], %f64;
	ld.global.f32 	%f65, [%rd5];
	st.global.f32 	[%rd3], %f65;
	st.global.u32 	[%rd2], %r15;
	st.global.u32 	[%rd1+4], %r15;
	ld.global.f32 	%f66, [%rd3];
	cvt.f64.f32 	%fd79, %f66;
	add.f64 	%fd80, %fd79, %fd79;
	ld.global.f32 	%f67, [%rd4];
	cvt.f64.f32 	%fd81, %f67;
	sub.f64 	%fd82, %fd80, %fd81;
	mul.f64 	%fd83, %fd79, 0d3FC70A3D70A3D70A;
	sub.f64 	%fd84, %fd82, %fd83;
	cvt.rn.f32.f64 	%f68, %fd84;
	st.global.f32 	[%rd5], %f68;
	ld.global.f32 	%f69, [%rd3];
	st.global.f32 	[%rd4], %f69;
	ld.global.f32 	%f70, [%rd5];
	st.global.f32 	[%rd3], %f70;
$L__BB0_10:
	and.b32  	%r16, %r6, 1;
	setp.eq.b32 	%p8, %r16, 1;
	not.pred 	%p9, %p8;
	@%p9 bra 	$L__BB0_12;
	mov.b32 	%r17, 0;
	st.global.u32 	[%rd2], %r17;
	st.global.u32 	[%rd1+4], %r17;
	ld.global.f32 	%f71, [%rd3];
	cvt.f64.f32 	%fd85, %f71;
	add.f64 	%fd86, %fd85, %fd85;
	ld.global.f32 	%f72, [%rd4];
	cvt.f64.f32 	%fd87, %f72;
	sub.f64 	%fd88, %fd86, %fd87;
	fma.rn.f64 	%fd89, %fd85, 0dBFC70A3D70A3D70A, %fd88;
	cvt.rn.f32.f64 	%f73, %fd89;
	st.global.f32 	[%rd5], %f73;
	ld.global.f32 	%f74, [%rd3];
	st.global.f32 	[%rd4], %f74;
	ld.global.f32 	%f75, [%rd5];
	st.global.f32 	[%rd3], %f75;
$L__BB0_12:
	ret;

}


// ===== COMPILED SASS (sm_100) =====

	.target	sm_100

	.elftype	@"ET_EXEC"


//--------------------- .note.nv.tkinfo           --------------------------
	.section	.note.nv.tkinfo,"",@"SHT_NOTE"
	.sectionflags	@"SHF_NOTE_NV_TKINFO"
	.tkinfo
        /*0018*/ 	.word	0x00000002
        /*0030*/ 	.string	""
        /*0030*/ 	.string	"ptxas"
        /*0030*/ 	.string	"Cuda compilation tools, release 13.0, V13.0.88"
        /*0030*/ 	.string	"Build cuda_13.0.r13.0/compiler.36424714_0"
        /*0030*/ 	.string	"-arch sm_100 -m 64 "



//--------------------- .note.nv.cuinfo           --------------------------
	.section	.note.nv.cuinfo,"",@"SHT_NOTE"
	.sectionflags	@"SHF_NOTE_NV_CUINFO"
        /*0018*/ 	.short	0x0002
        /*001a*/ 	.short	0x0064
        /*001c*/ 	.short	0x0082
	.zero		2


//--------------------- .nv.info                  --------------------------
	.section	.nv.info,"",@"SHT_CUDA_INFO"
	.align	4


	//----- nvinfo : EIATTR_REGCOUNT
	.align		4
        /*0000*/ 	.byte	0x04, 0x2f
        /*0002*/ 	.short	(.L_1 - .L_0)
	.align		4
.L_0:
        /*0004*/ 	.word	index@(_Z9g_do_mathPfS_S_ii)
        /*0008*/ 	.word	0x0000001a


	//----- nvinfo : EIATTR_FRAME_SIZE
	.align		4
.L_1:
        /*000c*/ 	.byte	0x04, 0x11
        /*000e*/ 	.short	(.L_3 - .L_2)
	.align		4
.L_2:
        /*0010*/ 	.word	index@(_Z9g_do_mathPfS_S_ii)
        /*0014*/ 	.word	0x00000000


	//----- nvinfo : EIATTR_MIN_STACK_SIZE
	.align		4
.L_3:
        /*0018*/ 	.byte	0x04, 0x12
        /*001a*/ 	.short	(.L_5 - .L_4)
	.align		4
.L_4:
        /*001c*/ 	.word	index@(_Z9g_do_mathPfS_S_ii)
        /*0020*/ 	.word	0x00000000
.L_5:


//--------------------- .nv.compat                --------------------------
	.section	.nv.compat,"",@"SHT_CUDA_COMPAT_INFO"
	.align	4
        /*0000*/ 	.byte	0x02, 0x09, 0x00, 0x00, 0x02, 0x02, 0x01, 0x00, 0x02, 0x05, 0x05, 0x00, 0x03, 0x07, 0x01, 0x01
        /*0010*/ 	.byte	0x02, 0x03, 0x00, 0x00, 0x02, 0x06, 0x01, 0x00, 0x04, 0x0b, 0x08, 0x00, 0x01, 0x00, 0x00, 0x00
        /*0020*/ 	.byte	0x00, 0x00, 0x00, 0x00


//--------------------- .nv.info._Z9g_do_mathPfS_S_ii --------------------------
	.section	.nv.info._Z9g_do_mathPfS_S_ii,"",@"SHT_CUDA_INFO"
	.sectionflags	@""
	.align	4


	//----- nvinfo : EIATTR_CUDA_API_VERSION
	.align		4
        /*0000*/ 	.byte	0x04, 0x37
        /*0002*/ 	.short	(.L_7 - .L_6)
.L_6:
        /*0004*/ 	.word	0x00000082


	//----- nvinfo : EIATTR_KPARAM_INFO
	.align		4
.L_7:
        /*0008*/ 	.byte	0x04, 0x17
        /*000a*/ 	.short	(.L_9 - .L_8)
.L_8:
        /*000c*/ 	.word	0x00000000
        /*0010*/ 	.short	0x0004
        /*0012*/ 	.short	0x001c
        /*0014*/ 	.byte	0x00, 0xf0, 0x11, 0x00


	//----- nvinfo : EIATTR_KPARAM_INFO
	.align		4
.L_9:
        /*0018*/ 	.byte	0x04, 0x17
        /*001a*/ 	.short	(.L_11 - .L_10)
.L_10:
        /*001c*/ 	.word	0x00000000
        /*0020*/ 	.short	0x0003
        /*0022*/ 	.short	0x0018
        /*0024*/ 	.byte	0x00, 0xf0, 0x11, 0x00


	//----- nvinfo : EIATTR_KPARAM_INFO
	.align		4
.L_11:
        /*0028*/ 	.byte	0x04, 0x17
        /*002a*/ 	.short	(.L_13 - .L_12)
.L_12:
        /*002c*/ 	.word	0x00000000
        /*0030*/ 	.short	0x0002
        /*0032*/ 	.short	0x0010
        /*0034*/ 	.byte	0x00, 0xf5, 0x21, 0x00


	//----- nvinfo : EIATTR_KPARAM_INFO
	.align		4
.L_13:
        /*0038*/ 	.byte	0x04, 0x17
        /*003a*/ 	.short	(.L_15 - .L_14)
.L_14:
        /*003c*/ 	.word	0x00000000
        /*0040*/ 	.short	0x0001
        /*0042*/ 	.short	0x0008
        /*0044*/ 	.byte	0x00, 0xf5, 0x21, 0x00


	//----- nvinfo : EIATTR_KPARAM_INFO
	.align		4
.L_15:
        /*0048*/ 	.byte	0x04, 0x17
        /*004a*/ 	.short	(.L_17 - .L_16)
.L_16:
        /*004c*/ 	.word	0x00000000
        /*0050*/ 	.short	0x0000
        /*0052*/ 	.short	0x0000
        /*0054*/ 	.byte	0x00, 0xf5, 0x21, 0x00


	//----- nvinfo : EIATTR_SPARSE_MMA_MASK
	.align		4
.L_17:
        /*0058*/ 	.byte	0x03, 0x50
        /*005a*/ 	.short	0x0000


	//----- nvinfo : EIATTR_MAXREG_COUNT
	.align		4
        /*005c*/ 	.byte	0x03, 0x1b
        /*005e*/ 	.short	0x00ff


	//----- nvinfo : EIATTR_MERCURY_ISA_VERSION
	.align		4
        /*0060*/ 	.byte	0x03, 0x5f
        /*0062*/ 	.short	0x0101


	//----- nvinfo : EIATTR_VRC_CTA_INIT_COUNT
	.align		4
        /*0064*/ 	.byte	0x02, 0x4a
	.zero		1
	.zero		1


	//----- nvinfo : EIATTR_EXIT_INSTR_OFFSETS
	.align		4
        /*0068*/ 	.byte	0x04, 0x1c
        /*006a*/ 	.short	(.L_19 - .L_18)


	//   ....[0]....
.L_18:
        /*006c*/ 	.word	0x00000030


	//   ....[1]....
        /*0070*/ 	.word	0x00000940


	//   ....[2]....
        /*0074*/ 	.word	0x00000d80


	//   ....[3]....
        /*0078*/ 	.word	0x00000fe0


	//   ....[4]....
        /*007c*/ 	.word	0x00001110


	//----- nvinfo : EIATTR_CBANK_PARAM_SIZE
	.align		4
.L_19:
        /*0080*/ 	.byte	0x03, 0x19
        /*0082*/ 	.short	0x0020


	//----- nvinfo : EIATTR_PARAM_CBANK
	.align		4
        /*0084*/ 	.byte	0x04, 0x0a
        /*0086*/ 	.short	(.L_21 - .L_20)
	.align		4
.L_20:
        /*0088*/ 	.word	index@(.nv.constant0._Z9g_do_mathPfS_S_ii)
        /*008c*/ 	.short	0x0380
        /*008e*/ 	.short	0x0020


	//----- nvinfo : EIATTR_SW_WAR
	.align		4
.L_21:
        /*0090*/ 	.byte	0x04, 0x36
        /*0092*/ 	.short	(.L_23 - .L_22)
.L_22:
        /*0094*/ 	.word	0x00000008
.L_23:


//--------------------- .nv.callgraph             --------------------------
	.section	.nv.callgraph,"",@"SHT_CUDA_CALLGRAPH"
	.align	4
	.sectionentsize	8
	.align		4
        /*0000*/ 	.word	0x00000000
	.align		4
        /*0004*/ 	.word	0xffffffff
	.align		4
        /*0008*/ 	.word	0x00000000
	.align		4
        /*000c*/ 	.word	0xfffffffe
	.align		4
        /*0010*/ 	.word	0x00000000
	.align		4
        /*0014*/ 	.word	0xfffffffd
	.align		4
        /*0018*/ 	.word	0x00000000
	.align		4
        /*001c*/ 	.word	0xfffffffc


//--------------------- .text._Z9g_do_mathPfS_S_ii --------------------------
	.section	.text._Z9g_do_mathPfS_S_ii,"ax",@progbits
	.align	128
        .global         _Z9g_do_mathPfS_S_ii
        .type           _Z9g_do_mathPfS_S_ii,@function
        .size           _Z9g_do_mathPfS_S_ii,(.L_x_5 - _Z9g_do_mathPfS_S_ii)
        .other          _Z9g_do_mathPfS_S_ii,@"STO_CUDA_ENTRY STV_DEFAULT"
_Z9g_do_mathPfS_S_ii:
.text._Z9g_do_mathPfS_S_ii:
[----:B------:R-:W-:Y:S08]  /*0000*/  LDC R1, c[0x0][0x37c] ;  /* 0x0000df00ff017b82 */ /* 0x000ff00000000800 */
[----:B------:R-:W0:Y:S02]  /*0010*/  LDC R0, c[0x0][0x398] ;  /* 0x0000e600ff007b82 */ /* 0x000e240000000800 */
[----:B0-----:R-:W-:-:S13]  /*0020*/  ISETP.GE.AND P0, PT, R0, 0x1, PT ;  /* 0x000000010000780c */ /* 0x001fda0003f06270 */
[----:B------:R-:W-:Y:S05]  /*0030*/  @!P0 EXIT ;  /* 0x000000000000894d */ /* 0x000fea0003800000 */
[----:B------:R-:W0:Y:S01]  /*0040*/  S2R R11, SR_TID.X ;  /* 0x00000000000b7919 */ /* 0x000e220000002100 */
[----:B------:R-:W1:Y:S01]  /*0050*/  LDC R3, c[0x0][0x39c] ;  /* 0x0000e700ff037b82 */ /* 0x000e620000000800 */
[C---:B------:R-:W-:Y:S01]  /*0060*/  ISETP.GE.U32.AND P1, PT, R0.reuse, 0x8, PT ;  /* 0x000000080000780c */ /* 0x040fe20003f26070 */
[----:B------:R-:W2:Y:S01]  /*0070*/  LDCU.64 UR4, c[0x0][0x358] ;  /* 0x00006b00ff0477ac */ /* 0x000ea20008000a00 */
[----:B------:R-:W0:Y:S01]  /*0080*/  S2R R2, SR_CTAID.X ;  /* 0x0000000000027919 */ /* 0x000e220000002500 */
[----:B------:R-:W-:-:S04]  /*0090*/  LOP3.LUT R13, R0, 0x7, RZ, 0xc0, !PT ;  /* 0x00000007000d7812 */ /* 0x000fc800078ec0ff */
[----:B------:R-:W1:Y:S01]  /*00a0*/  LDC.64 R4, c[0x0][0x390] ;  /* 0x0000e400ff047b82 */ /* 0x000e620000000a00 */
[----:B------:R-:W-:-:S07]  /*00b0*/  ISETP.NE.AND P0, PT, R13, RZ, PT ;  /* 0x000000ff0d00720c */ /* 0x000fce0003f05270 */
[----:B------:R-:W3:Y:S08]  /*00c0*/  LDC.64 R6, c[0x0][0x380] ;  /* 0x0000e000ff067b82 */ /* 0x000ef00000000a00 */
[----:B------:R-:W4:Y:S01]  /*00d0*/  LDC.64 R8, c[0x0][0x388] ;  /* 0x0000e200ff087b82 */ /* 0x000f220000000a00 */
[----:B0-----:R-:W-:Y:S02]  /*00e0*/  IMAD R11, R2, 0x20, R11 ;  /* 0x00000020020b7824 */ /* 0x001fe400078e020b */
[----:B-1----:R-:W-:-:S04]  /*00f0*/  IMAD.WIDE R2, R3, 0x4, R4 ;  /* 0x0000000403027825 */ /* 0x002fc800078e0204 */
[----:B------:R-:W-:-:S04]  /*0100*/  IMAD.WIDE R4, R11, 0x4, R4 ;  /* 0x000000040b047825 */ /* 0x000fc800078e0204 */
[----:B---3--:R-:W-:-:S04]  /*0110*/  IMAD.WIDE R6, R11, 0x4, R6 ;  /* 0x000000040b067825 */ /* 0x008fc800078e0206 */
[----:B----4-:R-:W-:Y:S01]  /*0120*/  IMAD.WIDE R8, R11, 0x4, R8 ;  /* 0x000000040b087825 */ /* 0x010fe200078e0208 */
[----:B--2---:R-:W-:Y:S06]  /*0130*/  @!P1 BRA `(.L_x_0) ;  /* 0x0000000800009947 */ /* 0x004fec0003800000 */
[----:B------:R-:W-:-:S05]  /*0140*/  LOP3.LUT R12, R0, 0x7ffffff8, RZ, 0xc0, !PT ;  /* 0x7ffffff8000c7812 */ /* 0x000fca00078ec0ff */
[----:B------:R-:W-:-:S07]  /*0150*/  IMAD.MOV R12, RZ, RZ, -R12 ;  /* 0x000000ffff0c7224 */ /* 0x000fce00078e0a0c */
.L_x_1:
[----:B0-----:R-:W0:Y:S01]  /*0160*/  LDC.64 R10, c[0x0][0x390] ;  /* 0x0000e400ff0a7b82 */ /* 0x001e220000000a00 */
[----:B------:R-:W-:Y:S04]  /*0170*/  STG.E desc[UR4][R2.64], RZ ;  /* 0x000000ff02007986 */ /* 0x000fe8000c101904 */
[----:B0-----:R-:W-:Y:S04]  /*0180*/  STG.E desc[UR4][R10.64+0x4], RZ ;  /* 0x000004ff0a007986 */ /* 0x001fe8000c101904 */
[----:B------:R-:W2:Y:S04]  /*0190*/  LDG.E R14, desc[UR4][R6.64] ;  /* 0x00000004060e7981 */ /* 0x000ea8000c1e1900 */
[----:B------:R-:W3:Y:S01]  /*01a0*/  LDG.E R18, desc[UR4][R8.64] ;  /* 0x0000000408127981 */ /* 0x000ee2000c1e1900 */
[----:B------:R-:W-:Y:S01]  /*01b0*/  UMOV UR6, 0x70a3d70a ;  /* 0x70a3d70a00067882 */ /* 0x000fe20000000000 */
[----:B------:R-:W-:Y:S01]  /*01c0*/  UMOV UR7, 0x3fc70a3d ;  /* 0x3fc70a3d00077882 */ /* 0x000fe20000000000 */
[----:B--2---:R-:W0:Y:S08]  /*01d0*/  F2F.F64.F32 R14, R14 ;  /* 0x0000000e000e7310 */ /* 0x004e300000201800 */
[----:B---3--:R-:W1:Y:S01]  /*01e0*/  F2F.F64.F32 R18, R18 ;  /* 0x0000001200127310 */ /* 0x008e620000201800 */
[----:B0-----:R-:W-:-:S08]  /*01f0*/  DADD R16, R14, R14 ;  /* 0x000000000e107229 */ /* 0x001fd0000000000e */
[----:B-1----:R-:W-:-:S08]  /*0200*/  DADD R16, R16, -R18 ;  /* 0x0000000010107229 */ /* 0x002fd00000000812 */
[----:B------:R-:W-:-:S10]  /*0210*/  DFMA R16, R14, -UR6, R16 ;  /* 0x800000060e107c2b */ /* 0x000fd40008000010 */
[----:B------:R-:W0:Y:S02]  /*0220*/  F2F.F32.F64 R17, R16 ;  /* 0x0000001000117310 */ /* 0x000e240000301000 */
[----:B0-----:R0:W-:Y:S04]  /*0230*/  STG.E desc[UR4][R4.64], R17 ;  /* 0x0000001104007986 */ /* 0x0011e8000c101904 */
[----:B------:R-:W2:Y:S04]  /*0240*/  LDG.E R21, desc[UR4][R6.64] ;  /* 0x0000000406157981 */ /* 0x000ea8000c1e1900 */
[----:B--2---:R1:W-:Y:S04]  /*0250*/  STG.E desc[UR4][R8.64], R21 ;  /* 0x0000001508007986 */ /* 0x0043e8000c101904 */
[----:B------:R-:W2:Y:S04]  /*0260*/  LDG.E R23, desc[UR4][R4.64] ;  /* 0x0000000404177981 */ /* 0x000ea8000c1e1900 */
[----:B--2---:R2:W-:Y:S04]  /*0270*/  STG.E desc[UR4][R6.64], R23 ;  /* 0x0000001706007986 */ /* 0x0045e8000c101904 */
[----:B------:R-:W-:Y:S04]  /*0280*/  STG.E desc[UR4][R2.64], RZ ;  /* 0x000000ff02007986 */ /* 0x000fe8000c101904 */
[----:B------:R-:W-:Y:S04]  /*0290*/  STG.E desc[UR4][R10.64+0x4], RZ ;  /* 0x000004ff0a007986 */ /* 0x000fe8000c101904 */
[----:B------:R-:W3:Y:S04]  /*02a0*/  LDG.E R14, desc[UR4][R6.64] ;  /* 0x00000004060e7981 */ /* 0x000ee8000c1e1900 */
[----:B------:R-:W4:Y:S01]  /*02b0*/  LDG.E R18, desc[UR4][R8.64] ;  /* 0x0000000408127981 */ /* 0x000f22000c1e1900 */
[----:B---3--:R-:W0:Y:S08]  /*02c0*/  F2F.F64.F32 R14, R14 ;  /* 0x0000000e000e7310 */ /* 0x008e300000201800 */
[----:B----4-:R-:W3:Y:S01]  /*02d0*/  F2F.F64.F32 R18, R18 ;  /* 0x0000001200127310 */ /* 0x010ee20000201800 */
[----:B0-----:R-:W-:-:S08]  /*02e0*/  DADD R16, R14, R14 ;  /* 0x000000000e107229 */ /* 0x001fd0000000000e */
[----:B---3--:R-:W-:-:S08]  /*02f0*/  DADD R16, R16, -R18 ;  /* 0x0000000010107229 */ /* 0x008fd00000000812 */
[----:B------:R-:W-:-:S10]  /*0300*/  DFMA R16, R14, -UR6, R16 ;  /* 0x800000060e107c2b */ /* 0x000fd40008000010 */
[----:B------:R-:W0:Y:S02]  /*0310*/  F2F.F32.F64 R17, R16 ;  /* 0x0000001000117310 */ /* 0x000e240000301000 */
[----:B0-----:R0:W-:Y:S04]  /*0320*/  STG.E desc[UR4][R4.64], R17 ;  /* 0x0000001104007986 */ /* 0x0011e8000c101904 */
[----:B-1----:R-:W3:Y:S04]  /*0330*/  LDG.E R21, desc[UR4][R6.64] ;  /* 0x0000000406157981 */ /* 0x002ee8000c1e1900 */
[----:B---3--:R1:W-:Y:S04]  /*0340*/  STG.E desc[UR4][R8.64], R21 ;  /* 0x0000001508007986 */ /* 0x0083e8000c101904 */
[----:B--2---:R-:W2:Y:S04]  /*0350*/  LDG.E R23, desc[UR4][R4.64] ;  /* 0x0000000404177981 */ /* 0x004ea8000c1e1900 */
        /* <DEDUP_REMOVED lines=73> */
[----:B---3--:R-:W-:Y:S04]  /*07f0*/  STG.E desc[UR4][R8.64], R21 ;  /* 0x0000001508007986 */ /* 0x008fe8000c101904 */
[----:B--2---:R-:W2:Y:S04]  /*0800*/  LDG.E R23, desc[UR4][R4.64] ;  /* 0x0000000404177981 */ /* 0x004ea8000c1e1900 */
[----:B--2---:R-:W-:Y:S04]  /*0810*/  STG.E desc[UR4][R6.64], R23 ;  /* 0x0000001706007986 */ /* 0x004fe8000c101904 */
[----:B------:R-:W-:Y:S04]  /*0820*/  STG.E desc[UR4][R2.64], RZ ;  /* 0x000000ff02007986 */ /* 0x000fe8000c101904 */
[----:B------:R1:W-:Y:S04]  /*0830*/  STG.E desc[UR4][R10.64+0x4], RZ ;  /* 0x000004ff0a007986 */ /* 0x0003e8000c101904 */
[----:B------:R-:W2:Y:S04]  /*0840*/  LDG.E R14, desc[UR4][R6.64] ;  /* 0x00000004060e7981 */ /* 0x000ea8000c1e1900 */
[----:B------:R-:W3:Y:S01]  /*0850*/  LDG.E R18, desc[UR4][R8.64] ;  /* 0x0000000408127981 */ /* 0x000ee2000c1e1900 */
[----:B--2---:R-:W0:Y:S08]  /*0860*/  F2F.F64.F32 R14, R14 ;  /* 0x0000000e000e7310 */ /* 0x004e300000201800 */
[----:B---3--:R-:W2:Y:S01]  /*0870*/  F2F.F64.F32 R18, R18 ;  /* 0x0000001200127310 */ /* 0x008ea20000201800 */
[----:B0-----:R-:W-:-:S08]  /*0880*/  DADD R16, R14, R14 ;  /* 0x000000000e107229 */ /* 0x001fd0000000000e */
[----:B--2---:R-:W-:-:S08]  /*0890*/  DADD R16, R16, -R18 ;  /* 0x0000000010107229 */ /* 0x004fd00000000812 */
[----:B------:R-:W-:-:S10]  /*08a0*/  DFMA R16, R14, -UR6, R16 ;  /* 0x800000060e107c2b */ /* 0x000fd40008000010 */
[----:B------:R-:W0:Y:S02]  /*08b0*/  F2F.F32.F64 R17, R16 ;  /* 0x0000001000117310 */ /* 0x000e240000301000 */
[----:B0-----:R0:W-:Y:S04]  /*08c0*/  STG.E desc[UR4][R4.64], R17 ;  /* 0x0000001104007986 */ /* 0x0011e8000c101904 */
[----:B------:R-:W2:Y:S01]  /*08d0*/  LDG.E R15, desc[UR4][R6.64] ;  /* 0x00000004060f7981 */ /* 0x000ea2000c1e1900 */
[----:B------:R-:W-:-:S05]  /*08e0*/  VIADD R12, R12, 0x8 ;  /* 0x000000080c0c7836 */ /* 0x000fca0000000000 */
[----:B------:R-:W-:Y:S01]  /*08f0*/  ISETP.NE.AND P1, PT, R12, RZ, PT ;  /* 0x000000ff0c00720c */ /* 0x000fe20003f25270 */
[----:B--2---:R0:W-:Y:S04]  /*0900*/  STG.E desc[UR4][R8.64], R15 ;  /* 0x0000000f08007986 */ /* 0x0041e8000c101904 */
[----:B-1----:R-:W2:Y:S04]  /*0910*/  LDG.E R11, desc[UR4][R4.64] ;  /* 0x00000004040b7981 */ /* 0x002ea8000c1e1900 */
[----:B--2---:R0:W-:Y:S04]  /*0920*/  STG.E desc[UR4][R6.64], R11 ;  /* 0x0000000b06007986 */ /* 0x0041e8000c101904 */
[----:B------:R-:W-:Y:S05]  /*0930*/  @P1 BRA `(.L_x_1) ;  /* 0xfffffff800081947 */ /* 0x000fea000383ffff */
.L_x_0:
[----:B------:R-:W-:Y:S05]  /*0940*/  @!P0 EXIT ;  /* 0x000000000000894d */ /* 0x000fea0003800000 */
[----:B------:R-:W-:Y:S02]  /*0950*/  ISETP.GE.U32.AND P0, PT, R13, 0x4, PT ;  /* 0x000000040d00780c */ /* 0x000fe40003f06070 */
[----:B------:R-:W-:-:S04]  /*0960*/  LOP3.LUT R18, R0, 0x3, RZ, 0xc0, !PT ;  /* 0x0000000300127812 */ /* 0x000fc800078ec0ff */
[----:B------:R-:W-:-:S07]  /*0970*/  ISETP.NE.AND P1, PT, R18, RZ, PT ;  /* 0x000000ff1200720c */ /* 0x000fce0003f25270 */
[----:B------:R-:W-:Y:S06]  /*0980*/  @!P0 BRA `(.L_x_2) ;  /* 0x0000000000fc8947 */ /* 0x000fec0003800000 */
        /* <DEDUP_REMOVED lines=59> */
[----:B------:R-:W3:Y:S04]  /*0d40*/  LDG.E R13, desc[UR4][R6.64] ;  /* 0x00000004060d7981 */ /* 0x000ee8000c1e1900 */
[----:B---3--:R2:W-:Y:S04]  /*0d50*/  STG.E desc[UR4][R8.64], R13 ;  /* 0x0000000d08007986 */ /* 0x0085e8000c101904 */
[----:B-1----:R-:W3:Y:S04]  /*0d60*/  LDG.E R11, desc[UR4][R4.64] ;  /* 0x00000004040b7981 */ /* 0x002ee8000c1e1900 */
[----:B---3--:R2:W-:Y:S02]  /*0d70*/  STG.E desc[UR4][R6.64], R11 ;  /* 0x0000000b06007986 */ /* 0x0085e4000c101904 */
.L_x_2:
[----:B------:R-:W-:Y:S05]  /*0d80*/  @!P1 EXIT ;  /* 0x000000000000994d */ /* 0x000fea0003800000 */
[----:B------:R-:W-:Y:S02]  /*0d90*/  ISETP.NE.AND P0, PT, R18, 0x1, PT ;  /* 0x000000011200780c */ /* 0x000fe40003f05270 */
[----:B------:R-:W-:-:S04]  /*0da0*/  LOP3.LUT R0, R0, 0x1, RZ, 0xc0, !PT ;  /* 0x0000000100007812 */ /* 0x000fc800078ec0ff */
[----:B------:R-:W-:-:S07]  /*0db0*/  ISETP.NE.U32.AND P1, PT, R0, 0x1, PT ;  /* 0x000000010000780c */ /* 0x000fce0003f25070 */
[----:B------:R-:W-:Y:S06]  /*0dc0*/  @!P0 BRA `(.L_x_3) ;  /* 0x0000000000848947 */ /* 0x000fec0003800000 */
[----:B0-2---:R-:W0:Y:S01]  /*0dd0*/  LDC.64 R10, c[0x0][0x390] ;  /* 0x0000e400ff0a7b82 */ /* 0x005e220000000a00 */
        /* <DEDUP_REMOVED lines=14> */
[----:B--2---:R-:W-:Y:S04]  /*0ec0*/  STG.E desc[UR4][R8.64], R19 ;  /* 0x0000001308007986 */ /* 0x004fe8000c101904 */
[----:B------:R-:W2:Y:S04]  /*0ed0*/  LDG.E R21, desc[UR4][R4.64] ;  /* 0x0000000404157981 */ /* 0x000ea8000c1e1900 */
        /* <DEDUP_REMOVED lines=12> */
[----:B------:R-:W2:Y:S04]  /*0fa0*/  LDG.E R13, desc[UR4][R6.64] ;  /* 0x00000004060d7981 */ /* 0x000ea8000c1e1900 */
[----:B--2---:R3:W-:Y:S04]  /*0fb0*/  STG.E desc[UR4][R8.64], R13 ;  /* 0x0000000d08007986 */ /* 0x0047e8000c101904 */
[----:B-1----:R-:W2:Y:S04]  /*0fc0*/  LDG.E R11, desc[UR4][R4.64] ;  /* 0x00000004040b7981 */ /* 0x002ea8000c1e1900 */
[----:B--2---:R3:W-:Y:S02]  /*0fd0*/  STG.E desc[UR4][R6.64], R11 ;  /* 0x0000000b06007986 */ /* 0x0047e4000c101904 */
.L_x_3:
[----:B------:R-:W-:Y:S05]  /*0fe0*/  @P1 EXIT ;  /* 0x000000000000194d */ /* 0x000fea0003800000 */
[----:B0-----:R-:W0:Y:S01]  /*0ff0*/  LDC.64 R16, c[0x0][0x390] ;  /* 0x0000e400ff107b82 */ /* 0x001e220000000a00 */
[----:B------:R1:W-:Y:S04]  /*1000*/  STG.E desc[UR4][R2.64], RZ ;  /* 0x000000ff02007986 */ /* 0x0003e8000c101904 */
[----:B0-----:R-:W-:Y:S04]  /*1010*/  STG.E desc[UR4][R16.64+0x4], RZ ;  /* 0x000004ff10007986 */ /* 0x001fe8000c101904 */
[----:B------:R-:W2:Y:S04]  /*1020*/  LDG.E R10, desc[UR4][R6.64] ;  /* 0x00000004060a7981 */ /* 0x000ea8000c1e1900 */
[----:B------:R-:W4:Y:S01]  /*1030*/  LDG.E R14, desc[UR4][R8.64] ;  /* 0x00000004080e7981 */ /* 0x000f22000c1e1900 */
[----:B------:R-:W-:Y:S01]  /*1040*/  UMOV UR6, 0x70a3d70a ;  /* 0x70a3d70a00067882 */ /* 0x000fe20000000000 */
[----:B------:R-:W-:Y:S01]  /*1050*/  UMOV UR7, 0x3fc70a3d ;  /* 0x3fc70a3d00077882 */ /* 0x000fe20000000000 */
[----:B--23--:R-:W0:Y:S08]  /*1060*/  F2F.F64.F32 R10, R10 ;  /* 0x0000000a000a7310 */ /* 0x00ce300000201800 */
[----:B----4-:R-:W2:Y:S01]  /*1070*/  F2F.F64.F32 R14, R14 ;  /* 0x0000000e000e7310 */ /* 0x010ea20000201800 */
[----:B0-----:R-:W-:-:S08]  /*1080*/  DADD R12, R10, R10 ;  /* 0x000000000a0c7229 */ /* 0x001fd0000000000a */
[----:B--2---:R-:W-:-:S08]  /*1090*/  DADD R12, R12, -R14 ;  /* 0x000000000c0c7229 */ /* 0x004fd0000000080e */
[----:B------:R-:W-:-:S10]  /*10a0*/  DFMA R12, R10, -UR6, R12 ;  /* 0x800000060a0c7c2b */ /* 0x000fd4000800000c */
[----:B------:R-:W0:Y:S02]  /*10b0*/  F2F.F32.F64 R13, R12 ;  /* 0x0000000c000d7310 */ /* 0x000e240000301000 */
[----:B0-----:R-:W-:Y:S04]  /*10c0*/  STG.E desc[UR4][R4.64], R13 ;  /* 0x0000000d04007986 */ /* 0x001fe8000c101904 */
[----:B-1----:R-:W2:Y:S04]  /*10d0*/  LDG.E R3, desc[UR4][R6.64] ;  /* 0x0000000406037981 */ /* 0x002ea8000c1e1900 */
[----:B--2---:R-:W-:Y:S04]  /*10e0*/  STG.E desc[UR4][R8.64], R3 ;  /* 0x0000000308007986 */ /* 0x004fe8000c101904 */
[----:B------:R-:W2:Y:S04]  /*10f0*/  LDG.E R11, desc[UR4][R4.64] ;  /* 0x00000004040b7981 */ /* 0x000ea8000c1e1900 */
[----:B--2---:R-:W-:Y:S01]  /*1100*/  STG.E desc[UR4][R6.64], R11 ;  /* 0x0000000b06007986 */ /* 0x004fe2000c101904 */
[----:B------:R-:W-:Y:S05]  /*1110*/  EXIT ;  /* 0x000000000000794d */ /* 0x000fea0003800000 */
.L_x_4:
[----:B------:R-:W-:-:S00]  /*1120*/  BRA `(.L_x_4) ;  /* 0xfffffffc00fc7947 */ /* 0x000fc0000383ffff */
[----:B------:R-:W-:-:S00]  /*1130*/  NOP ;  /* 0x0000000000007918 */ /* 0x000fc00000000000 */
        /* <DEDUP_REMOVED lines=12> */
.L_x_5:


//--------------------- .nv.shared.reserved.0     --------------------------
	.section	.nv.shared.reserved.0,"aw",@nobits
	.weak		__nv_reservedSMEM_offset_0_alias
	.size		__nv_reservedSMEM_offset_0_alias, 0, 64
	.other		__nv_reservedSMEM_offset_0_alias,@"STO_CUDA_RESERVED_SHARED STV_DEFAULT"
__nv_reservedSMEM_offset_0_alias:
	.zero		0
	.zero		64


//--------------------- .nv.constant0._Z9g_do_mathPfS_S_ii --------------------------
	.section	.nv.constant0._Z9g_do_mathPfS_S_ii,"a",@progbits
	.sectionflags	@""
	.align	4
.nv.constant0._Z9g_do_mathPfS_S_ii:
	.zero		928


//--------------------- SYMBOLS --------------------------

	.type		.nv.reservedSmem.offset0,@object
	.size		.nv.reservedSmem.offset0,0x4
